//
// Generated by NVIDIA NVVM Compiler
//
// Compiler Build ID: CL-36424714
// Cuda compilation tools, release 13.0, V13.0.88
// Based on NVVM 20.0.0
//

.version 9.0
.target sm_100
.address_size 64

	// .globl	_Z3addPiii

.visible .entry _Z3addPiii(
	.param .u64 .ptr .align 1 _Z3addPiii_param_0,
	.param .u32 _Z3addPiii_param_1,
	.param .u32 _Z3addPiii_param_2
)
{
	.reg .b32 	%r<7>;
	.reg .b64 	%rd<5>;

	ld.param.u64 	%rd1, [_Z3addPiii_param_0];
	ld.param.u32 	%r1, [_Z3addPiii_param_1];
	cvta.to.global.u64 	%rd2, %rd1;
	mov.u32 	%r2, %ctaid.x;
	mov.u32 	%r3, %tid.x;
	mad.lo.s32 	%r4, %r1, %r2, %r3;
	mul.wide.s32 	%rd3, %r4, 4;
	add.s64 	%rd4, %rd2, %rd3;
	ld.global.u32 	%r5, [%rd4];
	add.s32 	%r6, %r5, 1;
	st.global.u32 	[%rd4], %r6;
	ret;

}


// ===== COMPILED SASS (sm_100) =====

	.target	sm_100

	.elftype	@"ET_EXEC"


//--------------------- .note.nv.tkinfo           --------------------------
	.section	.note.nv.tkinfo,"",@"SHT_NOTE"
	.sectionflags	@"SHF_NOTE_NV_TKINFO"
	.tkinfo
        /*0018*/ 	.word	0x00000002
        /*0030*/ 	.string	""
        /*0030*/ 	.string	"ptxas"
        /*0030*/ 	.string	"Cuda compilation tools, release 13.0, V13.0.88"
        /*0030*/ 	.string	"Build cuda_13.0.r13.0/compiler.36424714_0"
        /*0030*/ 	.string	"-arch sm_100 -m 64 "



//--------------------- .note.nv.cuinfo           --------------------------
	.section	.note.nv.cuinfo,"",@"SHT_NOTE"
	.sectionflags	@"SHF_NOTE_NV_CUINFO"
        /*0018*/ 	.short	0x0002
        /*001a*/ 	.short	0x0064
        /*001c*/ 	.short	0x0082
	.zero		2


//--------------------- .nv.info                  --------------------------
	.section	.nv.info,"",@"SHT_CUDA_INFO"
	.align	4


	//----- nvinfo : EIATTR_REGCOUNT
	.align		4
        /*0000*/ 	.byte	0x04, 0x2f
        /*0002*/ 	.short	(.L_1 - .L_0)
	.align		4
.L_0:
        /*0004*/ 	.word	index@(_Z3addPiii)
        /*0008*/ 	.word	0x00000008


	//----- nvinfo : EIATTR_FRAME_SIZE
	.align		4
.L_1:
        /*000c*/ 	.byte	0x04, 0x11
        /*000e*/ 	.short	(.L_3 - .L_2)
	.align		4
.L_2:
        /*0010*/ 	.word	index@(_Z3addPiii)
        /*0014*/ 	.word	0x00000000


	//----- nvinfo : EIATTR_MIN_STACK_SIZE
	.align		4
.L_3:
        /*0018*/ 	.byte	0x04, 0x12
        /*001a*/ 	.short	(.L_5 - .L_4)
	.align		4
.L_4:
        /*001c*/ 	.word	index@(_Z3addPiii)
        /*0020*/ 	.word	0x00000000
.L_5:


//--------------------- .nv.compat                --------------------------
	.section	.nv.compat,"",@"SHT_CUDA_COMPAT_INFO"
	.align	4
        /*0000*/ 	.byte	0x02, 0x09, 0x00, 0x00, 0x02, 0x02, 0x01, 0x00, 0x02, 0x05, 0x05, 0x00, 0x03, 0x07, 0x01, 0x01
        /*0010*/ 	.byte	0x02, 0x03, 0x00, 0x00, 0x02, 0x06, 0x01, 0x00, 0x04, 0x0b, 0x08, 0x00, 0x09, 0x00, 0x00, 0x00
        /*0020*/ 	.byte	0x00, 0x00, 0x00, 0x00


//--------------------- .nv.info._Z3addPiii       --------------------------
	.section	.nv.info._Z3addPiii,"",@"SHT_CUDA_INFO"
	.sectionflags	@""
	.align	4


	//----- nvinfo : EIATTR_CUDA_API_VERSION
	.align		4
        /*0000*/ 	.byte	0x04, 0x37
        /*0002*/ 	.short	(.L_7 - .L_6)
.L_6:
        /*0004*/ 	.word	0x00000082


	//----- nvinfo : EIATTR_KPARAM_INFO
	.align		4
.L_7:
        /*0008*/ 	.byte	0x04, 0x17
        /*000a*/ 	.short	(.L_9 - .L_8)
.L_8:
        /*000c*/ 	.word	0x00000000
        /*0010*/ 	.short	0x0002
        /*0012*/ 	.short	0x000c
        /*0014*/ 	.byte	0x00, 0xf0, 0x11, 0x00


	//----- nvinfo : EIATTR_KPARAM_INFO
	.align		4
.L_9:
        /*0018*/ 	.byte	0x04, 0x17
        /*001a*/ 	.short	(.L_11 - .L_10)
.L_10:
        /*001c*/ 	.word	0x00000000
        /*0020*/ 	.short	0x0001
        /*0022*/ 	.short	0x0008
        /*0024*/ 	.byte	0x00, 0xf0, 0x11, 0x00


	//----- nvinfo : EIATTR_KPARAM_INFO
	.align		4
.L_11:
        /*0028*/ 	.byte	0x04, 0x17
        /*002a*/ 	.short	(.L_13 - .L_12)
.L_12:
        /*002c*/ 	.word	0x00000000
        /*0030*/ 	.short	0x0000
        /*0032*/ 	.short	0x0000
        /*0034*/ 	.byte	0x00, 0xf5, 0x21, 0x00


	//----- nvinfo : EIATTR_SPARSE_MMA_MASK
	.align		4
.L_13:
        /*0038*/ 	.byte	0x03, 0x50
        /*003a*/ 	.short	0x0000


	//----- nvinfo : EIATTR_MAXREG_COUNT
	.align		4
        /*003c*/ 	.byte	0x03, 0x1b
        /*003e*/ 	.short	0x00ff


	//----- nvinfo : EIATTR_MERCURY_ISA_VERSION
	.align		4
        /*0040*/ 	.byte	0x03, 0x5f
        /*0042*/ 	.short	0x0101


	//----- nvinfo : EIATTR_VRC_CTA_INIT_COUNT
	.align		4
        /*0044*/ 	.byte	0x02, 0x4a
	.zero		1
	.zero		1


	//----- nvinfo : EIATTR_EXIT_INSTR_OFFSETS
	.align		4
        /*0048*/ 	.byte	0x04, 0x1c
        /*004a*/ 	.short	(.L_15 - .L_14)


	//   ....[0]....
.L_14:
        /*004c*/ 	.word	0x000000b0


	//----- nvinfo : EIATTR_CBANK_PARAM_SIZE
	.align		4
.L_15:
        /*0050*/ 	.byte	0x03, 0x19
        /*0052*/ 	.short	0x0010


	//----- nvinfo : EIATTR_PARAM_CBANK
	.align		4
        /*0054*/ 	.byte	0x04, 0x0a
        /*0056*/ 	.short	(.L_17 - .L_16)
	.align		4
.L_16:
        /*0058*/ 	.word	index@(.nv.constant0._Z3addPiii)
        /*005c*/ 	.short	0x0380
        /*005e*/ 	.short	0x0010


	//----- nvinfo : EIATTR_SW_WAR
	.align		4
.L_17:
        /*0060*/ 	.byte	0x04, 0x36
        /*0062*/ 	.short	(.L_19 - .L_18)
.L_18:
        /*0064*/ 	.word	0x00000008
.L_19:


//--------------------- .nv.callgraph             --------------------------
	.section	.nv.callgraph,"",@"SHT_CUDA_CALLGRAPH"
	.align	4
	.sectionentsize	8
	.align		4
        /*0000*/ 	.word	0x00000000
	.align		4
        /*0004*/ 	.word	0xffffffff
	.align		4
        /*0008*/ 	.word	0x00000000
	.align		4
        /*000c*/ 	.word	0xfffffffe
	.align		4
        /*0010*/ 	.word	0x00000000
	.align		4
        /*0014*/ 	.word	0xfffffffd
	.align		4
        /*0018*/ 	.word	0x00000000
	.align		4
        /*001c*/ 	.word	0xfffffffc


//--------------------- .text._Z3addPiii          --------------------------
	.section	.text._Z3addPiii,"ax",@progbits
	.align	128
        .global         _Z3addPiii
        .type           _Z3addPiii,@function
        .size           _Z3addPiii,(.L_x_1 - _Z3addPiii)
        .other          _Z3addPiii,@"STO_CUDA_ENTRY STV_DEFAULT"
_Z3addPiii:
.text._Z3addPiii:
[----:B------:R-:W-:Y:S01]  /*0000*/  LDC R1, c[0x0][0x37c] ;  /* 0x0000df00ff017b82 */ /* 0x000fe20000000800 */
[----:B------:R-:W0:Y:S07]  /*0010*/  S2R R5, SR_TID.X ;  /* 0x0000000000057919 */ /* 0x000e2e0000002100 */
[----:B------:R-:W0:Y:S01]  /*0020*/  S2UR UR6, SR_CTAID.X ;  /* 0x00000000000679c3 */ /* 0x000e220000002500 */
[----:B------:R-:W1:Y:S07]  /*0030*/  LDCU.64 UR4, c[0x0][0x358] ;  /* 0x00006b00ff0477ac */ /* 0x000e6e0008000a00 */
[----:B------:R-:W0:Y:S08]  /*0040*/  LDC R0, c[0x0][0x388] ;  /* 0x0000e200ff007b82 */ /* 0x000e300000000800 */
[----:B------:R-:W2:Y:S01]  /*0050*/  LDC.64 R2, c[0x0][0x380] ;  /* 0x0000e000ff027b82 */ /* 0x000ea20000000a00 */
[----:B0-----:R-:W-:-:S04]  /*0060*/  IMAD R5, R0, UR6, R5 ;  /* 0x0000000600057c24 */ /* 0x001fc8000f8e0205 */
[----:B--2---:R-:W-:-:S05]  /*0070*/  IMAD.WIDE R2, R5, 0x4, R2 ;  /* 0x0000000405027825 */ /* 0x004fca00078e0202 */
[----:B-1----:R-:W2:Y:S02]  /*0080*/  LDG.E R0, desc[UR4][R2.64] ;  /* 0x0000000402007981 */ /* 0x002ea4000c1e1900 */
[----:B--2---:R-:W-:-:S05]  /*0090*/  IADD3 R5, PT, PT, R0, 0x1, RZ ;  /* 0x0000000100057810 */ /* 0x004fca0007ffe0ff */
[----:B------:R-:W-:Y:S01]  /*00a0*/  STG.E desc[UR4][R2.64], R5 ;  /* 0x0000000502007986 */ /* 0x000fe2000c101904 */
[----:B------:R-:W-:Y:S05]  /*00b0*/  EXIT ;  /* 0x000000000000794d */ /* 0x000fea0003800000 */
.L_x_0:
[----:B------:R-:W-:-:S00]  /*00c0*/  BRA `(.L_x_0) ;  /* 0xfffffffc00fc7947 */ /* 0x000fc0000383ffff */
[----:B------:R-:W-:-:S00]  /*00d0*/  NOP ;  /* 0x0000000000007918 */ /* 0x000fc00000000000 */
        /* <DEDUP_REMOVED lines=10> */
.L_x_1:


//--------------------- .nv.shared.reserved.0     --------------------------
	.section	.nv.shared.reserved.0,"aw",@nobits
	.weak		__nv_reservedSMEM_offset_0_alias
	.size		__nv_reservedSMEM_offset_0_alias, 0, 64
	.other		__nv_reservedSMEM_offset_0_alias,@"STO_CUDA_RESERVED_SHARED STV_DEFAULT"
__nv_reservedSMEM_offset_0_alias:
	.zero		0
	.zero		64


//--------------------- .nv.constant0._Z3addPiii  --------------------------
	.section	.nv.constant0._Z3addPiii,"a",@progbits
	.sectionflags	@""
	.align	4
.nv.constant0._Z3addPiii:
	.zero		912


//--------------------- SYMBOLS --------------------------

	.type		.nv.reservedSmem.offset0,@object
	.size		.nv.reservedSmem.offset0,0x4
